	.headerflags	@"EF_CUDA_TEXMODE_UNIFIED EF_CUDA_64BIT_ADDRESS EF_CUDA_ACCELERATORS EF_CUDA_SM90 EF_CUDA_VIRTUAL_SM(EF_CUDA_SM90)"
	.elftype	@"ET_EXEC"


//--------------------- .nv.info                  --------------------------
	.section	.nv.info,"",@"SHT_CUDA_INFO"
	.align	4


	//----- nvinfo : EIATTR_REGCOUNT
	.align		4
        /*0000*/ 	.byte	0x04, 0x2f
        /*0002*/ 	.short	(.L_1 - .L_0)
	.align		4
.L_0:
        /*0004*/ 	.word	index@(triton_poi_fused_add_41)
        /*0008*/ 	.word	0x00000012


	//----- nvinfo : EIATTR_MIN_STACK_SIZE
	.align		4
.L_1:
        /*000c*/ 	.byte	0x04, 0x12
        /*000e*/ 	.short	(.L_3 - .L_2)
	.align		4
.L_2:
        /*0010*/ 	.word	index@(triton_poi_fused_add_41)
        /*0014*/ 	.word	0x00000000


	//----- nvinfo : EIATTR_FRAME_SIZE
	.align		4
.L_3:
        /*0018*/ 	.byte	0x04, 0x11
        /*001a*/ 	.short	(.L_5 - .L_4)
	.align		4
.L_4:
        /*001c*/ 	.word	index@(triton_poi_fused_add_41)
        /*0020*/ 	.word	0x00000000


	//----- nvinfo : EIATTR_MIN_STACK_SIZE
	.align		4
.L_5:
        /*0024*/ 	.byte	0x04, 0x12
        /*0026*/ 	.short	(.L_7 - .L_6)
	.align		4
.L_6:
        /*0028*/ 	.word	index@(triton_poi_fused_add_41)
        /*002c*/ 	.word	0x00000000
.L_7:


//--------------------- .nv.info.triton_poi_fused_add_41 --------------------------
	.section	.nv.info.triton_poi_fused_add_41,"",@"SHT_CUDA_INFO"
	.sectionflags	@""
	.align	4


	//----- nvinfo : EIATTR_CUDA_API_VERSION
	.align		4
        /*0000*/ 	.byte	0x04, 0x37
        /*0002*/ 	.short	(.L_9 - .L_8)
.L_8:
        /*0004*/ 	.word	0x0000007c


	//----- nvinfo : EIATTR_KPARAM_INFO
	.align		4
.L_9:
        /*0008*/ 	.byte	0x04, 0x17
        /*000a*/ 	.short	(.L_11 - .L_10)
.L_10:
        /*000c*/ 	.word	0x00000000
        /*0010*/ 	.short	0x0005
        /*0012*/ 	.short	0x0028
        /*0014*/ 	.byte	0x00, 0xf0, 0x11, 0x00


	//----- nvinfo : EIATTR_KPARAM_INFO
	.align		4
.L_11:
        /*0018*/ 	.byte	0x04, 0x17
        /*001a*/ 	.short	(.L_13 - .L_12)
.L_12:
        /*001c*/ 	.word	0x00000000
        /*0020*/ 	.short	0x0004
        /*0022*/ 	.short	0x0020
        /*0024*/ 	.byte	0x00, 0xf4, 0x21, 0x00


	//----- nvinfo : EIATTR_KPARAM_INFO
	.align		4
.L_13:
        /*0028*/ 	.byte	0x04, 0x17
        /*002a*/ 	.short	(.L_15 - .L_14)
.L_14:
        /*002c*/ 	.word	0x00000000
        /*0030*/ 	.short	0x0003
        /*0032*/ 	.short	0x0018
        /*0034*/ 	.byte	0x00, 0xf4, 0x21, 0x00


	//----- nvinfo : EIATTR_KPARAM_INFO
	.align		4
.L_15:
        /*0038*/ 	.byte	0x04, 0x17
        /*003a*/ 	.short	(.L_17 - .L_16)
.L_16:
        /*003c*/ 	.word	0x00000000
        /*0040*/ 	.short	0x0002
        /*0042*/ 	.short	0x0010
        /*0044*/ 	.byte	0x00, 0xf4, 0x21, 0x00


	//----- nvinfo : EIATTR_KPARAM_INFO
	.align		4
.L_17:
        /*0048*/ 	.byte	0x04, 0x17
        /*004a*/ 	.short	(.L_19 - .L_18)
.L_18:
        /*004c*/ 	.word	0x00000000
        /*0050*/ 	.short	0x0001
        /*0052*/ 	.short	0x0008
        /*0054*/ 	.byte	0x00, 0xf4, 0x21, 0x00


	//----- nvinfo : EIATTR_KPARAM_INFO
	.align		4
.L_19:
        /*0058*/ 	.byte	0x04, 0x17
        /*005a*/ 	.short	(.L_21 - .L_20)
.L_20:
        /*005c*/ 	.word	0x00000000
        /*0060*/ 	.short	0x0000
        /*0062*/ 	.short	0x0000
        /*0064*/ 	.byte	0x00, 0xf4, 0x21, 0x00


	//----- nvinfo : EIATTR_SPARSE_MMA_MASK
	.align		4
.L_21:
        /*0068*/ 	.byte	0x03, 0x50
        /*006a*/ 	.short	0x0000


	//----- nvinfo : EIATTR_MAXREG_COUNT
	.align		4
        /*006c*/ 	.byte	0x03, 0x1b
        /*006e*/ 	.short	0x00ff


	//----- nvinfo : EIATTR_EXIT_INSTR_OFFSETS
	.align		4
        /*0070*/ 	.byte	0x04, 0x1c
        /*0072*/ 	.short	(.L_23 - .L_22)


	//   ....[0]....
.L_22:
        /*0074*/ 	.word	0x00000250


	//----- nvinfo : EIATTR_REQNTID
	.align		4
.L_23:
        /*0078*/ 	.byte	0x04, 0x10
        /*007a*/ 	.short	(.L_25 - .L_24)
.L_24:
        /*007c*/ 	.word	0x00000080
        /*0080*/ 	.word	0x00000001
        /*0084*/ 	.word	0x00000001


	//----- nvinfo : EIATTR_CBANK_PARAM_SIZE
	.align		4
.L_25:
        /*0088*/ 	.byte	0x03, 0x19
        /*008a*/ 	.short	0x002c


	//----- nvinfo : EIATTR_PARAM_CBANK
	.align		4
        /*008c*/ 	.byte	0x04, 0x0a
        /*008e*/ 	.short	(.L_27 - .L_26)
	.align		4
.L_26:
        /*0090*/ 	.word	index@(.nv.constant0.triton_poi_fused_add_41)
        /*0094*/ 	.short	0x0210
        /*0096*/ 	.short	0x002c


	//----- nvinfo : EIATTR_SW_WAR
	.align		4
.L_27:
        /*0098*/ 	.byte	0x04, 0x36
        /*009a*/ 	.short	(.L_29 - .L_28)
.L_28:
        /*009c*/ 	.word	0x00000008
.L_29:


//--------------------- .nv.callgraph             --------------------------
	.section	.nv.callgraph,"",@"SHT_CUDA_CALLGRAPH"
	.align	4
	.sectionentsize	8
	.align		4
        /*0000*/ 	.word	0x00000000
	.align		4
        /*0004*/ 	.word	0xffffffff
	.align		4
        /*0008*/ 	.word	0x00000000
	.align		4
        /*000c*/ 	.word	0xfffffffe
	.align		4
        /*0010*/ 	.word	0x00000000
	.align		4
        /*0014*/ 	.word	0xfffffffd
	.align		4
        /*0018*/ 	.word	0x00000000
	.align		4
        /*001c*/ 	.word	0xfffffffc


//--------------------- .text.triton_poi_fused_add_41 --------------------------
	.section	.text.triton_poi_fused_add_41,"ax",@progbits
	.align	128
        .global         triton_poi_fused_add_41
        .type           triton_poi_fused_add_41,@function
        .size           triton_poi_fused_add_41,(.L_x_1 - triton_poi_fused_add_41)
        .other          triton_poi_fused_add_41,@"STO_CUDA_ENTRY STV_DEFAULT"
triton_poi_fused_add_41:
.text.triton_poi_fused_add_41:
[----:B------:R-:W-:Y:S01]  /*0000*/  LDC R1, c[0x0][0x28] ;  /* 0x00000a00ff017b82 */ /* 0x000fe20000000800 */
[----:B------:R-:W1:Y:S07]  /*0010*/  S2R R0, SR_TID.X ;  /* 0x0000000000007919 */ /* 0x000e6e0000002100 */
[----:B------:R-:W2:Y:S01]  /*0020*/  LDC.64 R6, c[0x0][0x210] ;  /* 0x00008400ff067b82 */ /* 0x000ea20000000a00 */
[----:B------:R-:W-:Y:S01]  /*0030*/  ULDC.64 UR4, c[0x0][0x208] ;  /* 0x0000820000047ab9 */ /* 0x000fe20000000a00 */
[----:B------:R-:W3:Y:S06]  /*0040*/  S2R R5, SR_CTAID.X ;  /* 0x0000000000057919 */ /* 0x000eec0000002500 */
[----:B------:R-:W4:Y:S08]  /*0050*/  LDC.64 R8, c[0x0][0x218] ;  /* 0x00008600ff087b82 */ /* 0x000f300000000a00 */
[----:B------:R-:W5:Y:S01]  /*0060*/  LDC.64 R10, c[0x0][0x220] ;  /* 0x00008800ff0a7b82 */ /* 0x000f620000000a00 */
[----:B-1----:R-:W-:-:S02]  /*0070*/  SHF.L.U32 R0, R0, 0x1, RZ ;  /* 0x0000000100007819 */ /* 0x002fc400000006ff */
[----:B---3--:R-:W-:Y:S02]  /*0080*/  SHF.R.S32.HI R3, RZ, 0x17, R5 ;  /* 0x00000017ff037819 */ /* 0x008fe40000011405 */
[----:B------:R-:W-:Y:S02]  /*0090*/  LOP3.LUT R0, R0, 0xfe, RZ, 0xc0, !PT ;  /* 0x000000fe00007812 */ /* 0x000fe400078ec0ff */
[----:B------:R-:W-:Y:S02]  /*00a0*/  SGXT R3, R3, 0x1 ;  /* 0x000000010303781a */ /* 0x000fe40000000200 */
[----:B------:R-:W-:-:S04]  /*00b0*/  LEA R0, R5, R0, 0x8 ;  /* 0x0000000005007211 */ /* 0x000fc800078e40ff */
[----:B------:R-:W-:Y:S02]  /*00c0*/  LEA.HI R4, R3, R0, RZ, 0xe ;  /* 0x0000000003047211 */ /* 0x000fe400078f70ff */
[----:B------:R-:W1:Y:S02]  /*00d0*/  LDC.64 R2, c[0x0][0x228] ;  /* 0x00008a00ff027b82 */ /* 0x000e640000000a00 */
[----:B------:R-:W-:-:S04]  /*00e0*/  LOP3.LUT R5, R4, 0xffffc000, RZ, 0xc0, !PT ;  /* 0xffffc00004057812 */ /* 0x000fc800078ec0ff */
[----:B------:R-:W-:Y:S02]  /*00f0*/  IADD3 R5, R0, -R5, RZ ;  /* 0x8000000500057210 */ /* 0x000fe40007ffe0ff */
[----:B------:R-:W-:-:S05]  /*0100*/  SHF.R.S32.HI R0, RZ, 0xe, R4 ;  /* 0x0000000eff007819 */ /* 0x000fca0000011404 */
[----:B------:R-:W-:-:S04]  /*0110*/  IMAD R13, R0, 0x5500, R5 ;  /* 0x00005500000d7824 */ /* 0x000fc800078e0205 */
[----:B------:R-:W-:Y:S02]  /*0120*/  IMAD R5, R0, -0x1380, R13 ;  /* 0xffffec8000057824 */ /* 0x000fe400078e020d */
[----:B--2---:R-:W-:Y:S02]  /*0130*/  IMAD.WIDE R6, R13, 0x4, R6 ;  /* 0x000000040d067825 */ /* 0x004fe400078e0206 */
[----:B------:R-:W2:Y:S02]  /*0140*/  LDC.64 R12, c[0x0][0x230] ;  /* 0x00008c00ff0c7b82 */ /* 0x000ea40000000a00 */
[C---:B----4-:R-:W-:Y:S02]  /*0150*/  IMAD.WIDE R8, R5.reuse, 0x4, R8 ;  /* 0x0000000405087825 */ /* 0x050fe400078e0208 */
[----:B------:R-:W3:Y:S02]  /*0160*/  LDG.E.64 R6, desc[UR4][R6.64] ;  /* 0x0000000406067981 */ /* 0x000ee4000c1e1b00 */
[----:B-----5:R-:W-:-:S02]  /*0170*/  IMAD.WIDE R10, R5, 0x4, R10 ;  /* 0x00000004050a7825 */ /* 0x020fc400078e020a */
[----:B------:R-:W3:Y:S02]  /*0180*/  LDG.E.64 R8, desc[UR4][R8.64] ;  /* 0x0000000408087981 */ /* 0x000ee4000c1e1b00 */
[----:B-1----:R-:W-:Y:S02]  /*0190*/  IMAD.WIDE R2, R5, 0x4, R2 ;  /* 0x0000000405027825 */ /* 0x002fe400078e0202 */
[----:B------:R-:W4:Y:S04]  /*01a0*/  LDG.E.64 R10, desc[UR4][R10.64] ;  /* 0x000000040a0a7981 */ /* 0x000f28000c1e1b00 */
[----:B------:R-:W5:Y:S01]  /*01b0*/  LDG.E.64 R2, desc[UR4][R2.64] ;  /* 0x0000000402027981 */ /* 0x000f62000c1e1b00 */
[----:B------:R-:W-:Y:S02]  /*01c0*/  IMAD R5, R0, 0x1800, R5 ;  /* 0x0000180000057824 */ /* 0x000fe400078e0205 */
[----:B---3--:R-:W-:Y:S01]  /*01d0*/  FADD R15, R6, R8 ;  /* 0x00000008060f7221 */ /* 0x008fe20000000000 */
[----:B------:R-:W-:-:S03]  /*01e0*/  FADD R4, R7, R9 ;  /* 0x0000000907047221 */ /* 0x000fc60000000000 */
[----:B----4-:R-:W-:Y:S01]  /*01f0*/  FADD R15, R10, R15 ;  /* 0x0000000f0a0f7221 */ /* 0x010fe20000000000 */
[----:B------:R-:W-:Y:S01]  /*0200*/  FADD R0, R11, R4 ;  /* 0x000000040b007221 */ /* 0x000fe20000000000 */
[----:B--2---:R-:W-:-:S04]  /*0210*/  IMAD.WIDE R4, R5, 0x4, R12 ;  /* 0x0000000405047825 */ /* 0x004fc800078e020c */
[----:B-----5:R-:W-:Y:S01]  /*0220*/  FADD R6, R2, R15 ;  /* 0x0000000f02067221 */ /* 0x020fe20000000000 */
[----:B------:R-:W-:-:S05]  /*0230*/  FADD R7, R3, R0 ;  /* 0x0000000003077221 */ /* 0x000fca0000000000 */
[----:B------:R-:W-:Y:S01]  /*0240*/  STG.E.64 desc[UR4][R4.64], R6 ;  /* 0x0000000604007986 */ /* 0x000fe2000c101b04 */
[----:B------:R-:W-:Y:S05]  /*0250*/  EXIT ;  /* 0x000000000000794d */ /* 0x000fea0003800000 */
.L_x_0:
[----:B------:R-:W-:-:S00]  /*0260*/  BRA `(.L_x_0) ;  /* 0xfffffffc00fc7947 */ /* 0x000fc0000383ffff */
[----:B------:R-:W-:-:S00]  /*0270*/  NOP ;  /* 0x0000000000007918 */ /* 0x000fc00000000000 */
        /* <DEDUP_REMOVED lines=8> */
.L_x_1:


//--------------------- .nv.constant0.triton_poi_fused_add_41 --------------------------
	.section	.nv.constant0.triton_poi_fused_add_41,"a",@progbits
	.sectionflags	@""
	.align	4
.nv.constant0.triton_poi_fused_add_41:
	.zero		572
